//
// Generated by NVIDIA NVVM Compiler
//
// Compiler Build ID: CL-36424714
// Cuda compilation tools, release 13.0, V13.0.88
// Based on NVVM 20.0.0
//

.version 9.0
.target sm_100
.address_size 64

	// .globl	_Z13computeKernelPfS_ii

.visible .entry _Z13computeKernelPfS_ii(
	.param .u64 .ptr .align 1 _Z13computeKernelPfS_ii_param_0,
	.param .u64 .ptr .align 1 _Z13computeKernelPfS_ii_param_1,
	.param .u32 _Z13computeKernelPfS_ii_param_2,
	.param .u32 _Z13computeKernelPfS_ii_param_3
)
{
	.reg .pred 	%p<7>;
	.reg .b32 	%r<17>;
	.reg .b32 	%f<33>;
	.reg .b64 	%rd<9>;

	ld.param.u64 	%rd1, [_Z13computeKernelPfS_ii_param_0];
	ld.param.u64 	%rd2, [_Z13computeKernelPfS_ii_param_1];
	ld.param.u32 	%r10, [_Z13computeKernelPfS_ii_param_2];
	ld.param.u32 	%r9, [_Z13computeKernelPfS_ii_param_3];
	mov.u32 	%r11, %ctaid.x;
	mov.u32 	%r12, %ntid.x;
	mov.u32 	%r13, %tid.x;
	mad.lo.s32 	%r1, %r11, %r12, %r13;
	setp.ge.s32 	%p1, %r1, %r10;
	@%p1 bra 	$L__BB0_9;
	cvta.to.global.u64 	%rd3, %rd1;
	mul.wide.s32 	%rd4, %r1, 4;
	add.s64 	%rd5, %rd3, %rd4;
	ld.global.f32 	%f32, [%rd5];
	setp.lt.s32 	%p2, %r9, 1;
	@%p2 bra 	$L__BB0_8;
	and.b32  	%r2, %r9, 3;
	setp.lt.u32 	%p3, %r9, 4;
	@%p3 bra 	$L__BB0_5;
	and.b32  	%r14, %r9, 2147483644;
	neg.s32 	%r15, %r14;
$L__BB0_4:
	add.f32 	%f10, %f32, 0f3C23D70A;
	mul.f32 	%f11, %f10, 0f3F8147AE;
	sin.approx.f32 	%f12, %f11;
	add.f32 	%f13, %f11, %f12;
	add.f32 	%f14, %f13, 0f3C23D70A;
	mul.f32 	%f15, %f14, 0f3F8147AE;
	sin.approx.f32 	%f16, %f15;
	add.f32 	%f17, %f15, %f16;
	add.f32 	%f18, %f17, 0f3C23D70A;
	mul.f32 	%f19, %f18, 0f3F8147AE;
	sin.approx.f32 	%f20, %f19;
	add.f32 	%f21, %f19, %f20;
	add.f32 	%f22, %f21, 0f3C23D70A;
	mul.f32 	%f23, %f22, 0f3F8147AE;
	sin.approx.f32 	%f24, %f23;
	add.f32 	%f32, %f23, %f24;
	add.s32 	%r15, %r15, 4;
	setp.ne.s32 	%p4, %r15, 0;
	@%p4 bra 	$L__BB0_4;
$L__BB0_5:
	setp.eq.s32 	%p5, %r2, 0;
	@%p5 bra 	$L__BB0_8;
	neg.s32 	%r16, %r2;
$L__BB0_7:
	.pragma "nounroll";
	add.f32 	%f25, %f32, 0f3C23D70A;
	mul.f32 	%f26, %f25, 0f3F8147AE;
	sin.approx.f32 	%f27, %f26;
	add.f32 	%f32, %f26, %f27;
	add.s32 	%r16, %r16, 1;
	setp.ne.s32 	%p6, %r16, 0;
	@%p6 bra 	$L__BB0_7;
$L__BB0_8:
	cvta.to.global.u64 	%rd6, %rd2;
	add.s64 	%rd8, %rd6, %rd4;
	st.global.f32 	[%rd8], %f32;
$L__BB0_9:
	ret;

}


// ===== COMPILED SASS (sm_100) =====

	.target	sm_100

	.elftype	@"ET_EXEC"


//--------------------- .note.nv.tkinfo           --------------------------
	.section	.note.nv.tkinfo,"",@"SHT_NOTE"
	.sectionflags	@"SHF_NOTE_NV_TKINFO"
	.tkinfo
        /*0018*/ 	.word	0x00000002
        /*0030*/ 	.string	""
        /*0030*/ 	.string	"ptxas"
        /*0030*/ 	.string	"Cuda compilation tools, release 13.0, V13.0.88"
        /*0030*/ 	.string	"Build cuda_13.0.r13.0/compiler.36424714_0"
        /*0030*/ 	.string	"-arch sm_100 -m 64 "



//--------------------- .note.nv.cuinfo           --------------------------
	.section	.note.nv.cuinfo,"",@"SHT_NOTE"
	.sectionflags	@"SHF_NOTE_NV_CUINFO"
        /*0018*/ 	.short	0x0002
        /*001a*/ 	.short	0x0064
        /*001c*/ 	.short	0x0082
	.zero		2


//--------------------- .nv.info                  --------------------------
	.section	.nv.info,"",@"SHT_CUDA_INFO"
	.align	4


	//----- nvinfo : EIATTR_REGCOUNT
	.align		4
        /*0000*/ 	.byte	0x04, 0x2f
        /*0002*/ 	.short	(.L_1 - .L_0)
	.align		4
.L_0:
        /*0004*/ 	.word	index@(_Z13computeKernelPfS_ii)
        /*0008*/ 	.word	0x0000000a


	//----- nvinfo : EIATTR_FRAME_SIZE
	.align		4
.L_1:
        /*000c*/ 	.byte	0x04, 0x11
        /*000e*/ 	.short	(.L_3 - .L_2)
	.align		4
.L_2:
        /*0010*/ 	.word	index@(_Z13computeKernelPfS_ii)
        /*0014*/ 	.word	0x00000000


	//----- nvinfo : EIATTR_MIN_STACK_SIZE
	.align		4
.L_3:
        /*0018*/ 	.byte	0x04, 0x12
        /*001a*/ 	.short	(.L_5 - .L_4)
	.align		4
.L_4:
        /*001c*/ 	.word	index@(_Z13computeKernelPfS_ii)
        /*0020*/ 	.word	0x00000000
.L_5:


//--------------------- .nv.compat                --------------------------
	.section	.nv.compat,"",@"SHT_CUDA_COMPAT_INFO"
	.align	4
        /*0000*/ 	.byte	0x02, 0x09, 0x00, 0x00, 0x02, 0x02, 0x01, 0x00, 0x02, 0x05, 0x05, 0x00, 0x03, 0x07, 0x01, 0x01
        /*0010*/ 	.byte	0x02, 0x03, 0x00, 0x00, 0x02, 0x06, 0x01, 0x00, 0x04, 0x0b, 0x08, 0x00, 0x09, 0x00, 0x00, 0x00
        /*0020*/ 	.byte	0x00, 0x00, 0x00, 0x00


//--------------------- .nv.info._Z13computeKernelPfS_ii --------------------------
	.section	.nv.info._Z13computeKernelPfS_ii,"",@"SHT_CUDA_INFO"
	.sectionflags	@""
	.align	4


	//----- nvinfo : EIATTR_CUDA_API_VERSION
	.align		4
        /*0000*/ 	.byte	0x04, 0x37
        /*0002*/ 	.short	(.L_7 - .L_6)
.L_6:
        /*0004*/ 	.word	0x00000082


	//----- nvinfo : EIATTR_KPARAM_INFO
	.align		4
.L_7:
        /*0008*/ 	.byte	0x04, 0x17
        /*000a*/ 	.short	(.L_9 - .L_8)
.L_8:
        /*000c*/ 	.word	0x00000000
        /*0010*/ 	.short	0x0003
        /*0012*/ 	.short	0x0014
        /*0014*/ 	.byte	0x00, 0xf0, 0x11, 0x00


	//----- nvinfo : EIATTR_KPARAM_INFO
	.align		4
.L_9:
        /*0018*/ 	.byte	0x04, 0x17
        /*001a*/ 	.short	(.L_11 - .L_10)
.L_10:
        /*001c*/ 	.word	0x00000000
        /*0020*/ 	.short	0x0002
        /*0022*/ 	.short	0x0010
        /*0024*/ 	.byte	0x00, 0xf0, 0x11, 0x00


	//----- nvinfo : EIATTR_KPARAM_INFO
	.align		4
.L_11:
        /*0028*/ 	.byte	0x04, 0x17
        /*002a*/ 	.short	(.L_13 - .L_12)
.L_12:
        /*002c*/ 	.word	0x00000000
        /*0030*/ 	.short	0x0001
        /*0032*/ 	.short	0x0008
        /*0034*/ 	.byte	0x00, 0xf5, 0x21, 0x00


	//----- nvinfo : EIATTR_KPARAM_INFO
	.align		4
.L_13:
        /*0038*/ 	.byte	0x04, 0x17
        /*003a*/ 	.short	(.L_15 - .L_14)
.L_14:
        /*003c*/ 	.word	0x00000000
        /*0040*/ 	.short	0x0000
        /*0042*/ 	.short	0x0000
        /*0044*/ 	.byte	0x00, 0xf5, 0x21, 0x00


	//----- nvinfo : EIATTR_SPARSE_MMA_MASK
	.align		4
.L_15:
        /*0048*/ 	.byte	0x03, 0x50
        /*004a*/ 	.short	0x0000


	//----- nvinfo : EIATTR_MAXREG_COUNT
	.align		4
        /*004c*/ 	.byte	0x03, 0x1b
        /*004e*/ 	.short	0x00ff


	//----- nvinfo : EIATTR_MERCURY_ISA_VERSION
	.align		4
        /*0050*/ 	.byte	0x03, 0x5f
        /*0052*/ 	.short	0x0101


	//----- nvinfo : EIATTR_VRC_CTA_INIT_COUNT
	.align		4
        /*0054*/ 	.byte	0x02, 0x4a
	.zero		1
	.zero		1


	//----- nvinfo : EIATTR_EXIT_INSTR_OFFSETS
	.align		4
        /*0058*/ 	.byte	0x04, 0x1c
        /*005a*/ 	.short	(.L_17 - .L_16)


	//   ....[0]....
.L_16:
        /*005c*/ 	.word	0x00000070


	//   ....[1]....
        /*0060*/ 	.word	0x00000c20


	//----- nvinfo : EIATTR_CBANK_PARAM_SIZE
	.align		4
.L_17:
        /*0064*/ 	.byte	0x03, 0x19
        /*0066*/ 	.short	0x0018


	//----- nvinfo : EIATTR_PARAM_CBANK
	.align		4
        /*0068*/ 	.byte	0x04, 0x0a
        /*006a*/ 	.short	(.L_19 - .L_18)
	.align		4
.L_18:
        /*006c*/ 	.word	index@(.nv.constant0._Z13computeKernelPfS_ii)
        /*0070*/ 	.short	0x0380
        /*0072*/ 	.short	0x0018


	//----- nvinfo : EIATTR_SW_WAR
	.align		4
.L_19:
        /*0074*/ 	.byte	0x04, 0x36
        /*0076*/ 	.short	(.L_21 - .L_20)
.L_20:
        /*0078*/ 	.word	0x00000008
.L_21:


//--------------------- .nv.callgraph             --------------------------
	.section	.nv.callgraph,"",@"SHT_CUDA_CALLGRAPH"
	.align	4
	.sectionentsize	8
	.align		4
        /*0000*/ 	.word	0x00000000
	.align		4
        /*0004*/ 	.word	0xffffffff
	.align		4
        /*0008*/ 	.word	0x00000000
	.align		4
        /*000c*/ 	.word	0xfffffffe
	.align		4
        /*0010*/ 	.word	0x00000000
	.align		4
        /*0014*/ 	.word	0xfffffffd
	.align		4
        /*0018*/ 	.word	0x00000000
	.align		4
        /*001c*/ 	.word	0xfffffffc


//--------------------- .text._Z13computeKernelPfS_ii --------------------------
	.section	.text._Z13computeKernelPfS_ii,"ax",@progbits
	.align	128
        .global         _Z13computeKernelPfS_ii
        .type           _Z13computeKernelPfS_ii,@function
        .size           _Z13computeKernelPfS_ii,(.L_x_8 - _Z13computeKernelPfS_ii)
        .other          _Z13computeKernelPfS_ii,@"STO_CUDA_ENTRY STV_DEFAULT"
_Z13computeKernelPfS_ii:
.text._Z13computeKernelPfS_ii:
[----:B------:R-:W-:Y:S01]  /*0000*/  LDC R1, c[0x0][0x37c] ;  /* 0x0000df00ff017b82 */ /* 0x000fe20000000800 */
[----:B------:R-:W0:Y:S07]  /*0010*/  S2R R3, SR_TID.X ;  /* 0x0000000000037919 */ /* 0x000e2e0000002100 */
[----:B------:R-:W0:Y:S01]  /*0020*/  S2UR UR4, SR_CTAID.X ;  /* 0x00000000000479c3 */ /* 0x000e220000002500 */
[----:B------:R-:W1:Y:S07]  /*0030*/  LDCU UR5, c[0x0][0x390] ;  /* 0x00007200ff0577ac */ /* 0x000e6e0008000800 */
[----:B------:R-:W0:Y:S02]  /*0040*/  LDC R0, c[0x0][0x360] ;  /* 0x0000d800ff007b82 */ /* 0x000e240000000800 */
[----:B0-----:R-:W-:-:S05]  /*0050*/  IMAD R0, R0, UR4, R3 ;  /* 0x0000000400007c24 */ /* 0x001fca000f8e0203 */
[----:B-1----:R-:W-:-:S13]  /*0060*/  ISETP.GE.AND P0, PT, R0, UR5, PT ;  /* 0x0000000500007c0c */ /* 0x002fda000bf06270 */
[----:B------:R-:W-:Y:S05]  /*0070*/  @P0 EXIT ;  /* 0x000000000000094d */ /* 0x000fea0003800000 */
[----:B------:R-:W0:Y:S01]  /*0080*/  LDC.64 R2, c[0x0][0x380] ;  /* 0x0000e000ff027b82 */ /* 0x000e220000000a00 */
[----:B------:R-:W1:Y:S01]  /*0090*/  LDCU.64 UR6, c[0x0][0x358] ;  /* 0x00006b00ff0677ac */ /* 0x000e620008000a00 */
[----:B------:R-:W2:Y:S01]  /*00a0*/  LDCU UR5, c[0x0][0x394] ;  /* 0x00007280ff0577ac */ /* 0x000ea20008000800 */
[----:B0-----:R-:W-:-:S05]  /*00b0*/  IMAD.WIDE R2, R0, 0x4, R2 ;  /* 0x0000000400027825 */ /* 0x001fca00078e0202 */
[----:B-1----:R0:W5:Y:S01]  /*00c0*/  LDG.E R5, desc[UR6][R2.64] ;  /* 0x0000000602057981 */ /* 0x002162000c1e1900 */
[----:B--2---:R-:W-:-:S09]  /*00d0*/  UISETP.GE.AND UP0, UPT, UR5, 0x1, UPT ;  /* 0x000000010500788c */ /* 0x004fd2000bf06270 */
[----:B0-----:R-:W-:Y:S05]  /*00e0*/  BRA.U !UP0, `(.L_x_0) ;  /* 0x0000000908c07547 */ /* 0x001fea000b800000 */
[----:B------:R-:W-:Y:S02]  /*00f0*/  UISETP.GE.U32.AND UP0, UPT, UR5, 0x4, UPT ;  /* 0x000000040500788c */ /* 0x000fe4000bf06070 */
[----:B------:R-:W-:-:S07]  /*0100*/  ULOP3.LUT UR4, UR5, 0x3, URZ, 0xc0, !UPT ;  /* 0x0000000305047892 */ /* 0x000fce000f8ec0ff */
[----:B------:R-:W-:Y:S05]  /*0110*/  BRA.U !UP0, `(.L_x_1) ;  /* 0x0000000908887547 */ /* 0x000fea000b800000 */
[----:B------:R-:W-:-:S04]  /*0120*/  ULOP3.LUT UR5, UR5, 0x7ffffffc, URZ, 0xc0, !UPT ;  /* 0x7ffffffc05057892 */ /* 0x000fc8000f8ec0ff */
[----:B------:R-:W-:-:S04]  /*0130*/  UIADD3 UR5, UPT, UPT, -UR5, URZ, URZ ;  /* 0x000000ff05057290 */ /* 0x000fc8000fffe1ff */
[----:B------:R-:W-:-:S09]  /*0140*/  UISETP.GE.AND UP0, UPT, UR5, URZ, UPT ;  /* 0x000000ff0500728c */ /* 0x000fd2000bf06270 */
[----:B------:R-:W-:Y:S05]  /*0150*/  BRA.U UP0, `(.L_x_2) ;  /* 0x00000009001c7547 */ /* 0x000fea000b800000 */
[----:B------:R-:W-:Y:S02]  /*0160*/  UIADD3 UR8, UPT, UPT, -UR5, URZ, URZ ;  /* 0x000000ff05087290 */ /* 0x000fe4000fffe1ff */
[----:B------:R-:W-:Y:S02]  /*0170*/  UPLOP3.LUT UP0, UPT, UPT, UPT, UPT, 0x80, 0x8 ;  /* 0x000000000008789c */ /* 0x000fe40003f0f070 */
[----:B------:R-:W-:-:S09]  /*0180*/  UISETP.GT.AND UP1, UPT, UR8, 0xc, UPT ;  /* 0x0000000c0800788c */ /* 0x000fd2000bf24270 */
[----:B------:R-:W-:Y:S05]  /*0190*/  BRA.U !UP1, `(.L_x_3) ;  /* 0x0000000509507547 */ /* 0x000fea000b800000 */
[----:B------:R-:W-:-:S11]  /*01a0*/  UPLOP3.LUT UP0, UPT, UPT, UPT, UPT, 0x40, 0x4 ;  /* 0x000000000004789c */ /* 0x000fd60003f0e870 */
.L_x_4:
[----:B-----5:R-:W-:Y:S01]  /*01b0*/  FADD R5, R5, 0.0099999997764825820923 ;  /* 0x3c23d70a05057421 */ /* 0x020fe20000000000 */
[----:B------:R-:W-:-:S03]  /*01c0*/  UIADD3 UR5, UPT, UPT, UR5, 0x10, URZ ;  /* 0x0000001005057890 */ /* 0x000fc6000fffe0ff */
[----:B------:R-:W-:Y:S01]  /*01d0*/  FMUL R5, R5, 1.0099999904632568359 ;  /* 0x3f8147ae05057820 */ /* 0x000fe20000400000 */
[----:B------:R-:W-:-:S03]  /*01e0*/  UISETP.GE.AND UP1, UPT, UR5, -0xc, UPT ;  /* 0xfffffff40500788c */ /* 0x000fc6000bf26270 */
[----:B------:R-:W-:-:S04]  /*01f0*/  FMUL.RZ R4, R5, 0.15915493667125701904 ;  /* 0x3e22f98305047820 */ /* 0x000fc8000040c000 */
[----:B------:R-:W0:Y:S02]  /*0200*/  MUFU.SIN R2, R4 ;  /* 0x0000000400027308 */ /* 0x000e240000000400 */
[----:B0-----:R-:W-:-:S04]  /*0210*/  FADD R2, R5, R2 ;  /* 0x0000000205027221 */ /* 0x001fc80000000000 */
[----:B------:R-:W-:-:S04]  /*0220*/  FADD R2, R2, 0.0099999997764825820923 ;  /* 0x3c23d70a02027421 */ /* 0x000fc80000000000 */
[----:B------:R-:W-:-:S04]  /*0230*/  FMUL R2, R2, 1.0099999904632568359 ;  /* 0x3f8147ae02027820 */ /* 0x000fc80000400000 */
        /* <DEDUP_REMOVED lines=72> */
[----:B0-----:R-:W-:Y:S01]  /*06c0*/  FADD R5, R2, R5 ;  /* 0x0000000502057221 */ /* 0x001fe20000000000 */
[----:B------:R-:W-:Y:S06]  /*06d0*/  BRA.U !UP1, `(.L_x_4) ;  /* 0xfffffff909b47547 */ /* 0x000fec000b83ffff */
.L_x_3:
[----:B------:R-:W-:-:S04]  /*06e0*/  UIADD3 UR8, UPT, UPT, -UR5, URZ, URZ ;  /* 0x000000ff05087290 */ /* 0x000fc8000fffe1ff */
[----:B------:R-:W-:-:S09]  /*06f0*/  UISETP.GT.AND UP1, UPT, UR8, 0x4, UPT ;  /* 0x000000040800788c */ /* 0x000fd2000bf24270 */
[----:B------:R-:W-:Y:S05]  /*0700*/  BRA.U !UP1, `(.L_x_5) ;  /* 0x0000000109a87547 */ /* 0x000fea000b800000 */
[----:B-----5:R-:W-:Y:S01]  /*0710*/  FADD R5, R5, 0.0099999997764825820923 ;  /* 0x3c23d70a05057421 */ /* 0x020fe20000000000 */
[----:B------:R-:W-:Y:S02]  /*0720*/  UIADD3 UR5, UPT, UPT, UR5, 0x8, URZ ;  /* 0x0000000805057890 */ /* 0x000fe4000fffe0ff */
[----:B------:R-:W-:Y:S01]  /*0730*/  UPLOP3.LUT UP0, UPT, UPT, UPT, UPT, 0x40, 0x4 ;  /* 0x000000000004789c */ /* 0x000fe20003f0e870 */
        /* <DEDUP_REMOVED lines=38> */
[----:B0-----:R-:W-:-:S07]  /*09a0*/  FADD R5, R2, R5 ;  /* 0x0000000502057221 */ /* 0x001fce0000000000 */
.L_x_5:
[----:B------:R-:W-:-:S09]  /*09b0*/  UISETP.NE.OR UP0, UPT, UR5, URZ, UP0 ;  /* 0x000000ff0500728c */ /* 0x000fd20008705670 */
[----:B------:R-:W-:Y:S05]  /*09c0*/  BRA.U !UP0, `(.L_x_1) ;  /* 0x00000001085c7547 */ /* 0x000fea000b800000 */
.L_x_2:
[----:B-----5:R-:W-:Y:S01]  /*09d0*/  FADD R5, R5, 0.0099999997764825820923 ;  /* 0x3c23d70a05057421 */ /* 0x020fe20000000000 */
[----:B------:R-:W-:-:S03]  /*09e0*/  UIADD3 UR5, UPT, UPT, UR5, 0x4, URZ ;  /* 0x0000000405057890 */ /* 0x000fc6000fffe0ff */
[----:B------:R-:W-:Y:S01]  /*09f0*/  FMUL R5, R5, 1.0099999904632568359 ;  /* 0x3f8147ae05057820 */ /* 0x000fe20000400000 */
[----:B------:R-:W-:-:S03]  /*0a00*/  UISETP.NE.AND UP0, UPT, UR5, URZ, UPT ;  /* 0x000000ff0500728c */ /* 0x000fc6000bf05270 */
[----:B------:R-:W-:-:S06]  /*0a10*/  FMUL.RZ R2, R5, 0.15915493667125701904 ;  /* 0x3e22f98305027820 */ /* 0x000fcc000040c000 */
        /* <DEDUP_REMOVED lines=14> */
[----:B------:R-:W-:-:S06]  /*0b00*/  FMUL.RZ R2, R5, 0.15915493667125701904 ;  /* 0x3e22f98305027820 */ /* 0x000fcc000040c000 */
[----:B------:R-:W0:Y:S02]  /*0b10*/  MUFU.SIN R2, R2 ;  /* 0x0000000200027308 */ /* 0x000e240000000400 */
[----:B0-----:R-:W-:Y:S01]  /*0b20*/  FADD R5, R5, R2 ;  /* 0x0000000205057221 */ /* 0x001fe20000000000 */
[----:B------:R-:W-:Y:S06]  /*0b30*/  BRA.U UP0, `(.L_x_2) ;  /* 0xfffffffd00a47547 */ /* 0x000fec000b83ffff */
.L_x_1:
[----:B------:R-:W-:-:S09]  /*0b40*/  UISETP.NE.AND UP0, UPT, UR4, URZ, UPT ;  /* 0x000000ff0400728c */ /* 0x000fd2000bf05270 */
[----:B------:R-:W-:Y:S05]  /*0b50*/  BRA.U !UP0, `(.L_x_0) ;  /* 0x0000000108247547 */ /* 0x000fea000b800000 */
[----:B------:R-:W-:-:S12]  /*0b60*/  UIADD3 UR4, UPT, UPT, -UR4, URZ, URZ ;  /* 0x000000ff04047290 */ /* 0x000fd8000fffe1ff */
.L_x_6:
[----:B-----5:R-:W-:Y:S01]  /*0b70*/  FADD R5, R5, 0.0099999997764825820923 ;  /* 0x3c23d70a05057421 */ /* 0x020fe20000000000 */
[----:B------:R-:W-:-:S03]  /*0b80*/  UIADD3 UR4, UPT, UPT, UR4, 0x1, URZ ;  /* 0x0000000104047890 */ /* 0x000fc6000fffe0ff */
[----:B------:R-:W-:Y:S01]  /*0b90*/  FMUL R5, R5, 1.0099999904632568359 ;  /* 0x3f8147ae05057820 */ /* 0x000fe20000400000 */
[----:B------:R-:W-:-:S03]  /*0ba0*/  UISETP.NE.AND UP0, UPT, UR4, URZ, UPT ;  /* 0x000000ff0400728c */ /* 0x000fc6000bf05270 */
[----:B------:R-:W-:-:S06]  /*0bb0*/  FMUL.RZ R2, R5, 0.15915493667125701904 ;  /* 0x3e22f98305027820 */ /* 0x000fcc000040c000 */
[----:B------:R-:W0:Y:S02]  /*0bc0*/  MUFU.SIN R2, R2 ;  /* 0x0000000200027308 */ /* 0x000e240000000400 */
[----:B0-----:R-:W-:Y:S01]  /*0bd0*/  FADD R5, R5, R2 ;  /* 0x0000000205057221 */ /* 0x001fe20000000000 */
[----:B------:R-:W-:Y:S06]  /*0be0*/  BRA.U UP0, `(.L_x_6) ;  /* 0xfffffffd00e07547 */ /* 0x000fec000b83ffff */
.L_x_0:
[----:B------:R-:W0:Y:S02]  /*0bf0*/  LDC.64 R2, c[0x0][0x388] ;  /* 0x0000e200ff027b82 */ /* 0x000e240000000a00 */
[----:B0-----:R-:W-:-:S05]  /*0c00*/  IMAD.WIDE R2, R0, 0x4, R2 ;  /* 0x0000000400027825 */ /* 0x001fca00078e0202 */
[----:B-----5:R-:W-:Y:S01]  /*0c10*/  STG.E desc[UR6][R2.64], R5 ;  /* 0x0000000502007986 */ /* 0x020fe2000c101906 */
[----:B------:R-:W-:Y:S05]  /*0c20*/  EXIT ;  /* 0x000000000000794d */ /* 0x000fea0003800000 */
.L_x_7:
[----:B------:R-:W-:-:S00]  /*0c30*/  BRA `(.L_x_7) ;  /* 0xfffffffc00fc7947 */ /* 0x000fc0000383ffff */
[----:B------:R-:W-:-:S00]  /*0c40*/  NOP ;  /* 0x0000000000007918 */ /* 0x000fc00000000000 */
        /* <DEDUP_REMOVED lines=11> */
.L_x_8:


//--------------------- .nv.shared.reserved.0     --------------------------
	.section	.nv.shared.reserved.0,"aw",@nobits
	.weak		__nv_reservedSMEM_offset_0_alias
	.size		__nv_reservedSMEM_offset_0_alias, 0, 64
	.other		__nv_reservedSMEM_offset_0_alias,@"STO_CUDA_RESERVED_SHARED STV_DEFAULT"
__nv_reservedSMEM_offset_0_alias:
	.zero		0
	.zero		64


//--------------------- .nv.constant0._Z13computeKernelPfS_ii --------------------------
	.section	.nv.constant0._Z13computeKernelPfS_ii,"a",@progbits
	.sectionflags	@""
	.align	4
.nv.constant0._Z13computeKernelPfS_ii:
	.zero		920


//--------------------- SYMBOLS --------------------------

	.type		.nv.reservedSmem.offset0,@object
	.size		.nv.reservedSmem.offset0,0x4
